//
// Generated by NVIDIA NVVM Compiler
//
// Compiler Build ID: CL-36424714
// Cuda compilation tools, release 13.0, V13.0.88
// Based on NVVM 20.0.0
//

.version 9.0
.target sm_100
.address_size 64

	// .globl	_Z16linearRegressionPiS_PfS0_i

.visible .entry _Z16linearRegressionPiS_PfS0_i(
	.param .u64 .ptr .align 1 _Z16linearRegressionPiS_PfS0_i_param_0,
	.param .u64 .ptr .align 1 _Z16linearRegressionPiS_PfS0_i_param_1,
	.param .u64 .ptr .align 1 _Z16linearRegressionPiS_PfS0_i_param_2,
	.param .u64 .ptr .align 1 _Z16linearRegressionPiS_PfS0_i_param_3,
	.param .u32 _Z16linearRegressionPiS_PfS0_i_param_4
)
{


	ret;

}


// ===== COMPILED SASS (sm_100) =====

	.target	sm_100

	.elftype	@"ET_EXEC"


//--------------------- .note.nv.tkinfo           --------------------------
	.section	.note.nv.tkinfo,"",@"SHT_NOTE"
	.sectionflags	@"SHF_NOTE_NV_TKINFO"
	.tkinfo
        /*0018*/ 	.word	0x00000002
        /*0030*/ 	.string	""
        /*0030*/ 	.string	"ptxas"
        /*0030*/ 	.string	"Cuda compilation tools, release 13.0, V13.0.88"
        /*0030*/ 	.string	"Build cuda_13.0.r13.0/compiler.36424714_0"
        /*0030*/ 	.string	"-arch sm_100 -m 64 "



//--------------------- .note.nv.cuinfo           --------------------------
	.section	.note.nv.cuinfo,"",@"SHT_NOTE"
	.sectionflags	@"SHF_NOTE_NV_CUINFO"
        /*0018*/ 	.short	0x0002
        /*001a*/ 	.short	0x0064
        /*001c*/ 	.short	0x0082
	.zero		2


//--------------------- .nv.info                  --------------------------
	.section	.nv.info,"",@"SHT_CUDA_INFO"
	.align	4


	//----- nvinfo : EIATTR_REGCOUNT
	.align		4
        /*0000*/ 	.byte	0x04, 0x2f
        /*0002*/ 	.short	(.L_1 - .L_0)
	.align		4
.L_0:
        /*0004*/ 	.word	index@(_Z16linearRegressionPiS_PfS0_i)
        /*0008*/ 	.word	0x00000004


	//----- nvinfo : EIATTR_FRAME_SIZE
	.align		4
.L_1:
        /*000c*/ 	.byte	0x04, 0x11
        /*000e*/ 	.short	(.L_3 - .L_2)
	.align		4
.L_2:
        /*0010*/ 	.word	index@(_Z16linearRegressionPiS_PfS0_i)
        /*0014*/ 	.word	0x00000000


	//----- nvinfo : EIATTR_MIN_STACK_SIZE
	.align		4
.L_3:
        /*0018*/ 	.byte	0x04, 0x12
        /*001a*/ 	.short	(.L_5 - .L_4)
	.align		4
.L_4:
        /*001c*/ 	.word	index@(_Z16linearRegressionPiS_PfS0_i)
        /*0020*/ 	.word	0x00000000
.L_5:


//--------------------- .nv.compat                --------------------------
	.section	.nv.compat,"",@"SHT_CUDA_COMPAT_INFO"
	.align	4
        /*0000*/ 	.byte	0x02, 0x09, 0x00, 0x00, 0x02, 0x02, 0x01, 0x00, 0x02, 0x05, 0x05, 0x00, 0x03, 0x07, 0x01, 0x01
        /*0010*/ 	.byte	0x02, 0x03, 0x00, 0x00, 0x02, 0x06, 0x01, 0x00, 0x04, 0x0b, 0x08, 0x00, 0x09, 0x00, 0x00, 0x00
        /*0020*/ 	.byte	0x00, 0x00, 0x00, 0x00


//--------------------- .nv.info._Z16linearRegressionPiS_PfS0_i --------------------------
	.section	.nv.info._Z16linearRegressionPiS_PfS0_i,"",@"SHT_CUDA_INFO"
	.sectionflags	@""
	.align	4


	//----- nvinfo : EIATTR_CUDA_API_VERSION
	.align		4
        /*0000*/ 	.byte	0x04, 0x37
        /*0002*/ 	.short	(.L_7 - .L_6)
.L_6:
        /*0004*/ 	.word	0x00000082


	//----- nvinfo : EIATTR_KPARAM_INFO
	.align		4
.L_7:
        /*0008*/ 	.byte	0x04, 0x17
        /*000a*/ 	.short	(.L_9 - .L_8)
.L_8:
        /*000c*/ 	.word	0x00000000
        /*0010*/ 	.short	0x0004
        /*0012*/ 	.short	0x0020
        /*0014*/ 	.byte	0x00, 0xf0, 0x11, 0x00


	//----- nvinfo : EIATTR_KPARAM_INFO
	.align		4
.L_9:
        /*0018*/ 	.byte	0x04, 0x17
        /*001a*/ 	.short	(.L_11 - .L_10)
.L_10:
        /*001c*/ 	.word	0x00000000
        /*0020*/ 	.short	0x0003
        /*0022*/ 	.short	0x0018
        /*0024*/ 	.byte	0x00, 0xf5, 0x21, 0x00


	//----- nvinfo : EIATTR_KPARAM_INFO
	.align		4
.L_11:
        /*0028*/ 	.byte	0x04, 0x17
        /*002a*/ 	.short	(.L_13 - .L_12)
.L_12:
        /*002c*/ 	.word	0x00000000
        /*0030*/ 	.short	0x0002
        /*0032*/ 	.short	0x0010
        /*0034*/ 	.byte	0x00, 0xf5, 0x21, 0x00


	//----- nvinfo : EIATTR_KPARAM_INFO
	.align		4
.L_13:
        /*0038*/ 	.byte	0x04, 0x17
        /*003a*/ 	.short	(.L_15 - .L_14)
.L_14:
        /*003c*/ 	.word	0x00000000
        /*0040*/ 	.short	0x0001
        /*0042*/ 	.short	0x0008
        /*0044*/ 	.byte	0x00, 0xf5, 0x21, 0x00


	//----- nvinfo : EIATTR_KPARAM_INFO
	.align		4
.L_15:
        /*0048*/ 	.byte	0x04, 0x17
        /*004a*/ 	.short	(.L_17 - .L_16)
.L_16:
        /*004c*/ 	.word	0x00000000
        /*0050*/ 	.short	0x0000
        /*0052*/ 	.short	0x0000
        /*0054*/ 	.byte	0x00, 0xf5, 0x21, 0x00


	//----- nvinfo : EIATTR_SPARSE_MMA_MASK
	.align		4
.L_17:
        /*0058*/ 	.byte	0x03, 0x50
        /*005a*/ 	.short	0x0000


	//----- nvinfo : EIATTR_MAXREG_COUNT
	.align		4
        /*005c*/ 	.byte	0x03, 0x1b
        /*005e*/ 	.short	0x00ff


	//----- nvinfo : EIATTR_MERCURY_ISA_VERSION
	.align		4
        /*0060*/ 	.byte	0x03, 0x5f
        /*0062*/ 	.short	0x0101


	//----- nvinfo : EIATTR_VRC_CTA_INIT_COUNT
	.align		4
        /*0064*/ 	.byte	0x02, 0x4a
	.zero		1
	.zero		1


	//----- nvinfo : EIATTR_EXIT_INSTR_OFFSETS
	.align		4
        /*0068*/ 	.byte	0x04, 0x1c
        /*006a*/ 	.short	(.L_19 - .L_18)


	//   ....[0]....
.L_18:
        /*006c*/ 	.word	0x00000010


	//----- nvinfo : EIATTR_CBANK_PARAM_SIZE
	.align		4
.L_19:
        /*0070*/ 	.byte	0x03, 0x19
        /*0072*/ 	.short	0x0024


	//----- nvinfo : EIATTR_PARAM_CBANK
	.align		4
        /*0074*/ 	.byte	0x04, 0x0a
        /*0076*/ 	.short	(.L_21 - .L_20)
	.align		4
.L_20:
        /*0078*/ 	.word	index@(.nv.constant0._Z16linearRegressionPiS_PfS0_i)
        /*007c*/ 	.short	0x0380
        /*007e*/ 	.short	0x0024


	//----- nvinfo : EIATTR_SW_WAR
	.align		4
.L_21:
        /*0080*/ 	.byte	0x04, 0x36
        /*0082*/ 	.short	(.L_23 - .L_22)
.L_22:
        /*0084*/ 	.word	0x00000008
.L_23:


//--------------------- .nv.callgraph             --------------------------
	.section	.nv.callgraph,"",@"SHT_CUDA_CALLGRAPH"
	.align	4
	.sectionentsize	8
	.align		4
        /*0000*/ 	.word	0x00000000
	.align		4
        /*0004*/ 	.word	0xffffffff
	.align		4
        /*0008*/ 	.word	0x00000000
	.align		4
        /*000c*/ 	.word	0xfffffffe
	.align		4
        /*0010*/ 	.word	0x00000000
	.align		4
        /*0014*/ 	.word	0xfffffffd
	.align		4
        /*0018*/ 	.word	0x00000000
	.align		4
        /*001c*/ 	.word	0xfffffffc


//--------------------- .text._Z16linearRegressionPiS_PfS0_i --------------------------
	.section	.text._Z16linearRegressionPiS_PfS0_i,"ax",@progbits
	.align	128
        .global         _Z16linearRegressionPiS_PfS0_i
        .type           _Z16linearRegressionPiS_PfS0_i,@function
        .size           _Z16linearRegressionPiS_PfS0_i,(.L_x_1 - _Z16linearRegressionPiS_PfS0_i)
        .other          _Z16linearRegressionPiS_PfS0_i,@"STO_CUDA_ENTRY STV_DEFAULT"
_Z16linearRegressionPiS_PfS0_i:
.text._Z16linearRegressionPiS_PfS0_i:
[----:B------:R-:W-:Y:S01]  /*0000*/  LDC R1, c[0x0][0x37c] ;  /* 0x0000df00ff017b82 */ /* 0x000fe20000000800 */
[----:B------:R-:W-:Y:S05]  /*0010*/  EXIT ;  /* 0x000000000000794d */ /* 0x000fea0003800000 */
.L_x_0:
[----:B------:R-:W-:-:S00]  /*0020*/  BRA `(.L_x_0) ;  /* 0xfffffffc00fc7947 */ /* 0x000fc0000383ffff */
[----:B------:R-:W-:-:S00]  /*0030*/  NOP ;  /* 0x0000000000007918 */ /* 0x000fc00000000000 */
        /* <DEDUP_REMOVED lines=12> */
.L_x_1:


//--------------------- .nv.shared.reserved.0     --------------------------
	.section	.nv.shared.reserved.0,"aw",@nobits
	.weak		__nv_reservedSMEM_offset_0_alias
	.size		__nv_reservedSMEM_offset_0_alias, 0, 64
	.other		__nv_reservedSMEM_offset_0_alias,@"STO_CUDA_RESERVED_SHARED STV_DEFAULT"
__nv_reservedSMEM_offset_0_alias:
	.zero		0
	.zero		64


//--------------------- .nv.constant0._Z16linearRegressionPiS_PfS0_i --------------------------
	.section	.nv.constant0._Z16linearRegressionPiS_PfS0_i,"a",@progbits
	.sectionflags	@""
	.align	4
.nv.constant0._Z16linearRegressionPiS_PfS0_i:
	.zero		932


//--------------------- SYMBOLS --------------------------

	.type		.nv.reservedSmem.offset0,@object
	.size		.nv.reservedSmem.offset0,0x4
